//
// Generated by NVIDIA NVVM Compiler
//
// Compiler Build ID: CL-36424714
// Cuda compilation tools, release 13.0, V13.0.88
// Based on NVVM 20.0.0
//

.version 9.0
.target sm_100
.address_size 64

	// .globl	_Z24convert_8u32f_C1R_kernelPKhiPfiii

.visible .entry _Z24convert_8u32f_C1R_kernelPKhiPfiii(
	.param .u64 .ptr .align 1 _Z24convert_8u32f_C1R_kernelPKhiPfiii_param_0,
	.param .u32 _Z24convert_8u32f_C1R_kernelPKhiPfiii_param_1,
	.param .u64 .ptr .align 1 _Z24convert_8u32f_C1R_kernelPKhiPfiii_param_2,
	.param .u32 _Z24convert_8u32f_C1R_kernelPKhiPfiii_param_3,
	.param .u32 _Z24convert_8u32f_C1R_kernelPKhiPfiii_param_4,
	.param .u32 _Z24convert_8u32f_C1R_kernelPKhiPfiii_param_5
)
{
	.reg .pred 	%p<4>;
	.reg .b16 	%rs<3>;
	.reg .b32 	%r<17>;
	.reg .b32 	%f<2>;
	.reg .b64 	%rd<13>;

	ld.param.u64 	%rd1, [_Z24convert_8u32f_C1R_kernelPKhiPfiii_param_0];
	ld.param.u32 	%r3, [_Z24convert_8u32f_C1R_kernelPKhiPfiii_param_1];
	ld.param.u64 	%rd2, [_Z24convert_8u32f_C1R_kernelPKhiPfiii_param_2];
	ld.param.u32 	%r4, [_Z24convert_8u32f_C1R_kernelPKhiPfiii_param_3];
	ld.param.u32 	%r5, [_Z24convert_8u32f_C1R_kernelPKhiPfiii_param_4];
	ld.param.u32 	%r6, [_Z24convert_8u32f_C1R_kernelPKhiPfiii_param_5];
	mov.u32 	%r8, %ctaid.x;
	mov.u32 	%r9, %ntid.x;
	mov.u32 	%r10, %tid.x;
	mad.lo.s32 	%r1, %r8, %r9, %r10;
	mov.u32 	%r11, %ctaid.y;
	mov.u32 	%r12, %ntid.y;
	mov.u32 	%r13, %tid.y;
	mad.lo.s32 	%r14, %r11, %r12, %r13;
	setp.ge.s32 	%p1, %r1, %r5;
	setp.ge.s32 	%p2, %r14, %r6;
	or.pred  	%p3, %p1, %p2;
	@%p3 bra 	$L__BB0_2;
	cvta.to.global.u64 	%rd3, %rd1;
	cvta.to.global.u64 	%rd4, %rd2;
	mul.lo.s32 	%r15, %r3, %r14;
	cvt.s64.s32 	%rd5, %r15;
	mul.lo.s32 	%r16, %r4, %r14;
	cvt.s64.s32 	%rd6, %r16;
	add.s64 	%rd7, %rd4, %rd6;
	cvt.s64.s32 	%rd8, %r1;
	add.s64 	%rd9, %rd5, %rd8;
	add.s64 	%rd10, %rd3, %rd9;
	ld.global.nc.u8 	%rs1, [%rd10];
	cvt.u16.u8 	%rs2, %rs1;
	cvt.rn.f32.u16 	%f1, %rs2;
	mul.wide.s32 	%rd11, %r1, 4;
	add.s64 	%rd12, %rd7, %rd11;
	st.global.f32 	[%rd12], %f1;
$L__BB0_2:
	ret;

}
	// .globl	_Z24convert_8u32f_C3R_kernelPKhiPfiii
.visible .entry _Z24convert_8u32f_C3R_kernelPKhiPfiii(
	.param .u64 .ptr .align 1 _Z24convert_8u32f_C3R_kernelPKhiPfiii_param_0,
	.param .u32 _Z24convert_8u32f_C3R_kernelPKhiPfiii_param_1,
	.param .u64 .ptr .align 1 _Z24convert_8u32f_C3R_kernelPKhiPfiii_param_2,
	.param .u32 _Z24convert_8u32f_C3R_kernelPKhiPfiii_param_3,
	.param .u32 _Z24convert_8u32f_C3R_kernelPKhiPfiii_param_4,
	.param .u32 _Z24convert_8u32f_C3R_kernelPKhiPfiii_param_5
)
{
	.reg .pred 	%p<4>;
	.reg .b16 	%rs<7>;
	.reg .b32 	%r<18>;
	.reg .b32 	%f<4>;
	.reg .b64 	%rd<13>;

	ld.param.u64 	%rd1, [_Z24convert_8u32f_C3R_kernelPKhiPfiii_param_0];
	ld.param.u32 	%r3, [_Z24convert_8u32f_C3R_kernelPKhiPfiii_param_1];
	ld.param.u64 	%rd2, [_Z24convert_8u32f_C3R_kernelPKhiPfiii_param_2];
	ld.param.u32 	%r4, [_Z24convert_8u32f_C3R_kernelPKhiPfiii_param_3];
	ld.param.u32 	%r5, [_Z24convert_8u32f_C3R_kernelPKhiPfiii_param_4];
	ld.param.u32 	%r6, [_Z24convert_8u32f_C3R_kernelPKhiPfiii_param_5];
	mov.u32 	%r8, %ctaid.x;
	mov.u32 	%r9, %ntid.x;
	mov.u32 	%r10, %tid.x;
	mad.lo.s32 	%r1, %r8, %r9, %r10;
	mov.u32 	%r11, %ctaid.y;
	mov.u32 	%r12, %ntid.y;
	mov.u32 	%r13, %tid.y;
	mad.lo.s32 	%r14, %r11, %r12, %r13;
	setp.ge.s32 	%p1, %r1, %r5;
	setp.ge.s32 	%p2, %r14, %r6;
	or.pred  	%p3, %p1, %p2;
	@%p3 bra 	$L__BB1_2;
	cvta.to.global.u64 	%rd3, %rd1;
	cvta.to.global.u64 	%rd4, %rd2;
	mul.lo.s32 	%r15, %r3, %r14;
	cvt.s64.s32 	%rd5, %r15;
	mul.lo.s32 	%r16, %r4, %r14;
	cvt.s64.s32 	%rd6, %r16;
	add.s64 	%rd7, %rd4, %rd6;
	mul.lo.s32 	%r17, %r1, 3;
	cvt.s64.s32 	%rd8, %r17;
	add.s64 	%rd9, %rd5, %rd8;
	add.s64 	%rd10, %rd3, %rd9;
	ld.global.nc.u8 	%rs1, [%rd10];
	cvt.u16.u8 	%rs2, %rs1;
	cvt.rn.f32.u16 	%f1, %rs2;
	mul.wide.s32 	%rd11, %r17, 4;
	add.s64 	%rd12, %rd7, %rd11;
	st.global.f32 	[%rd12], %f1;
	ld.global.nc.u8 	%rs3, [%rd10+1];
	cvt.u16.u8 	%rs4, %rs3;
	cvt.rn.f32.u16 	%f2, %rs4;
	st.global.f32 	[%rd12+4], %f2;
	ld.global.nc.u8 	%rs5, [%rd10+2];
	cvt.u16.u8 	%rs6, %rs5;
	cvt.rn.f32.u16 	%f3, %rs6;
	st.global.f32 	[%rd12+8], %f3;
$L__BB1_2:
	ret;

}


// ===== COMPILED SASS (sm_100) =====

	.target	sm_100

	.elftype	@"ET_EXEC"


//--------------------- .note.nv.tkinfo           --------------------------
	.section	.note.nv.tkinfo,"",@"SHT_NOTE"
	.sectionflags	@"SHF_NOTE_NV_TKINFO"
	.tkinfo
        /*0018*/ 	.word	0x00000002
        /*0030*/ 	.string	""
        /*0030*/ 	.string	"ptxas"
        /*0030*/ 	.string	"Cuda compilation tools, release 13.0, V13.0.88"
        /*0030*/ 	.string	"Build cuda_13.0.r13.0/compiler.36424714_0"
        /*0030*/ 	.string	"-arch sm_100 -m 64 "



//--------------------- .note.nv.cuinfo           --------------------------
	.section	.note.nv.cuinfo,"",@"SHT_NOTE"
	.sectionflags	@"SHF_NOTE_NV_CUINFO"
        /*0018*/ 	.short	0x0002
        /*001a*/ 	.short	0x0064
        /*001c*/ 	.short	0x0082
	.zero		2


//--------------------- .nv.info                  --------------------------
	.section	.nv.info,"",@"SHT_CUDA_INFO"
	.align	4


	//----- nvinfo : EIATTR_REGCOUNT
	.align		4
        /*0000*/ 	.byte	0x04, 0x2f
        /*0002*/ 	.short	(.L_1 - .L_0)
	.align		4
.L_0:
        /*0004*/ 	.word	index@(_Z24convert_8u32f_C1R_kernelPKhiPfiii)
        /*0008*/ 	.word	0x0000000a


	//----- nvinfo : EIATTR_FRAME_SIZE
	.align		4
.L_1:
        /*000c*/ 	.byte	0x04, 0x11
        /*000e*/ 	.short	(.L_3 - .L_2)
	.align		4
.L_2:
        /*0010*/ 	.word	index@(_Z24convert_8u32f_C1R_kernelPKhiPfiii)
        /*0014*/ 	.word	0x00000000


	//----- nvinfo : EIATTR_REGCOUNT
	.align		4
.L_3:
        /*0018*/ 	.byte	0x04, 0x2f
        /*001a*/ 	.short	(.L_5 - .L_4)
	.align		4
.L_4:
        /*001c*/ 	.word	index@(_Z24convert_8u32f_C3R_kernelPKhiPfiii)
        /*0020*/ 	.word	0x0000000e


	//----- nvinfo : EIATTR_FRAME_SIZE
	.align		4
.L_5:
        /*0024*/ 	.byte	0x04, 0x11
        /*0026*/ 	.short	(.L_7 - .L_6)
	.align		4
.L_6:
        /*0028*/ 	.word	index@(_Z24convert_8u32f_C3R_kernelPKhiPfiii)
        /*002c*/ 	.word	0x00000000


	//----- nvinfo : EIATTR_MIN_STACK_SIZE
	.align		4
.L_7:
        /*0030*/ 	.byte	0x04, 0x12
        /*0032*/ 	.short	(.L_9 - .L_8)
	.align		4
.L_8:
        /*0034*/ 	.word	index@(_Z24convert_8u32f_C3R_kernelPKhiPfiii)
        /*0038*/ 	.word	0x00000000


	//----- nvinfo : EIATTR_MIN_STACK_SIZE
	.align		4
.L_9:
        /*003c*/ 	.byte	0x04, 0x12
        /*003e*/ 	.short	(.L_11 - .L_10)
	.align		4
.L_10:
        /*0040*/ 	.word	index@(_Z24convert_8u32f_C1R_kernelPKhiPfiii)
        /*0044*/ 	.word	0x00000000
.L_11:


//--------------------- .nv.compat                --------------------------
	.section	.nv.compat,"",@"SHT_CUDA_COMPAT_INFO"
	.align	4
        /*0000*/ 	.byte	0x02, 0x09, 0x00, 0x00, 0x02, 0x02, 0x01, 0x00, 0x02, 0x05, 0x05, 0x00, 0x03, 0x07, 0x01, 0x01
        /*0010*/ 	.byte	0x02, 0x03, 0x00, 0x00, 0x02, 0x06, 0x01, 0x00, 0x04, 0x0b, 0x08, 0x00, 0x09, 0x00, 0x00, 0x00
        /*0020*/ 	.byte	0x00, 0x00, 0x00, 0x00


//--------------------- .nv.info._Z24convert_8u32f_C3R_kernelPKhiPfiii --------------------------
	.section	.nv.info._Z24convert_8u32f_C3R_kernelPKhiPfiii,"",@"SHT_CUDA_INFO"
	.sectionflags	@""
	.align	4


	//----- nvinfo : EIATTR_CUDA_API_VERSION
	.align		4
        /*0000*/ 	.byte	0x04, 0x37
        /*0002*/ 	.short	(.L_13 - .L_12)
.L_12:
        /*0004*/ 	.word	0x00000082


	//----- nvinfo : EIATTR_KPARAM_INFO
	.align		4
.L_13:
        /*0008*/ 	.byte	0x04, 0x17
        /*000a*/ 	.short	(.L_15 - .L_14)
.L_14:
        /*000c*/ 	.word	0x00000000
        /*0010*/ 	.short	0x0005
        /*0012*/ 	.short	0x0020
        /*0014*/ 	.byte	0x00, 0xf0, 0x11, 0x00


	//----- nvinfo : EIATTR_KPARAM_INFO
	.align		4
.L_15:
        /*0018*/ 	.byte	0x04, 0x17
        /*001a*/ 	.short	(.L_17 - .L_16)
.L_16:
        /*001c*/ 	.word	0x00000000
        /*0020*/ 	.short	0x0004
        /*0022*/ 	.short	0x001c
        /*0024*/ 	.byte	0x00, 0xf0, 0x11, 0x00


	//----- nvinfo : EIATTR_KPARAM_INFO
	.align		4
.L_17:
        /*0028*/ 	.byte	0x04, 0x17
        /*002a*/ 	.short	(.L_19 - .L_18)
.L_18:
        /*002c*/ 	.word	0x00000000
        /*0030*/ 	.short	0x0003
        /*0032*/ 	.short	0x0018
        /*0034*/ 	.byte	0x00, 0xf0, 0x11, 0x00


	//----- nvinfo : EIATTR_KPARAM_INFO
	.align		4
.L_19:
        /*0038*/ 	.byte	0x04, 0x17
        /*003a*/ 	.short	(.L_21 - .L_20)
.L_20:
        /*003c*/ 	.word	0x00000000
        /*0040*/ 	.short	0x0002
        /*0042*/ 	.short	0x0010
        /*0044*/ 	.byte	0x00, 0xf5, 0x21, 0x00


	//----- nvinfo : EIATTR_KPARAM_INFO
	.align		4
.L_21:
        /*0048*/ 	.byte	0x04, 0x17
        /*004a*/ 	.short	(.L_23 - .L_22)
.L_22:
        /*004c*/ 	.word	0x00000000
        /*0050*/ 	.short	0x0001
        /*0052*/ 	.short	0x0008
        /*0054*/ 	.byte	0x00, 0xf0, 0x11, 0x00


	//----- nvinfo : EIATTR_KPARAM_INFO
	.align		4
.L_23:
        /*0058*/ 	.byte	0x04, 0x17
        /*005a*/ 	.short	(.L_25 - .L_24)
.L_24:
        /*005c*/ 	.word	0x00000000
        /*0060*/ 	.short	0x0000
        /*0062*/ 	.short	0x0000
        /*0064*/ 	.byte	0x00, 0xf5, 0x21, 0x00


	//----- nvinfo : EIATTR_SPARSE_MMA_MASK
	.align		4
.L_25:
        /*0068*/ 	.byte	0x03, 0x50
        /*006a*/ 	.short	0x0000


	//----- nvinfo : EIATTR_MAXREG_COUNT
	.align		4
        /*006c*/ 	.byte	0x03, 0x1b
        /*006e*/ 	.short	0x00ff


	//----- nvinfo : EIATTR_MERCURY_ISA_VERSION
	.align		4
        /*0070*/ 	.byte	0x03, 0x5f
        /*0072*/ 	.short	0x0101


	//----- nvinfo : EIATTR_VRC_CTA_INIT_COUNT
	.align		4
        /*0074*/ 	.byte	0x02, 0x4a
	.zero		1
	.zero		1


	//----- nvinfo : EIATTR_EXIT_INSTR_OFFSETS
	.align		4
        /*0078*/ 	.byte	0x04, 0x1c
        /*007a*/ 	.short	(.L_27 - .L_26)


	//   ....[0]....
.L_26:
        /*007c*/ 	.word	0x000000d0


	//   ....[1]....
        /*0080*/ 	.word	0x00000260


	//----- nvinfo : EIATTR_CBANK_PARAM_SIZE
	.align		4
.L_27:
        /*0084*/ 	.byte	0x03, 0x19
        /*0086*/ 	.short	0x0024


	//----- nvinfo : EIATTR_PARAM_CBANK
	.align		4
        /*0088*/ 	.byte	0x04, 0x0a
        /*008a*/ 	.short	(.L_29 - .L_28)
	.align		4
.L_28:
        /*008c*/ 	.word	index@(.nv.constant0._Z24convert_8u32f_C3R_kernelPKhiPfiii)
        /*0090*/ 	.short	0x0380
        /*0092*/ 	.short	0x0024


	//----- nvinfo : EIATTR_SW_WAR
	.align		4
.L_29:
        /*0094*/ 	.byte	0x04, 0x36
        /*0096*/ 	.short	(.L_31 - .L_30)
.L_30:
        /*0098*/ 	.word	0x00000008
.L_31:


//--------------------- .nv.info._Z24convert_8u32f_C1R_kernelPKhiPfiii --------------------------
	.section	.nv.info._Z24convert_8u32f_C1R_kernelPKhiPfiii,"",@"SHT_CUDA_INFO"
	.sectionflags	@""
	.align	4


	//----- nvinfo : EIATTR_CUDA_API_VERSION
	.align		4
        /*0000*/ 	.byte	0x04, 0x37
        /*0002*/ 	.short	(.L_33 - .L_32)
.L_32:
        /*0004*/ 	.word	0x00000082


	//----- nvinfo : EIATTR_KPARAM_INFO
	.align		4
.L_33:
        /*0008*/ 	.byte	0x04, 0x17
        /*000a*/ 	.short	(.L_35 - .L_34)
.L_34:
        /*000c*/ 	.word	0x00000000
        /*0010*/ 	.short	0x0005
        /*0012*/ 	.short	0x0020
        /*0014*/ 	.byte	0x00, 0xf0, 0x11, 0x00


	//----- nvinfo : EIATTR_KPARAM_INFO
	.align		4
.L_35:
        /*0018*/ 	.byte	0x04, 0x17
        /*001a*/ 	.short	(.L_37 - .L_36)
.L_36:
        /*001c*/ 	.word	0x00000000
        /*0020*/ 	.short	0x0004
        /*0022*/ 	.short	0x001c
        /*0024*/ 	.byte	0x00, 0xf0, 0x11, 0x00


	//----- nvinfo : EIATTR_KPARAM_INFO
	.align		4
.L_37:
        /*0028*/ 	.byte	0x04, 0x17
        /*002a*/ 	.short	(.L_39 - .L_38)
.L_38:
        /*002c*/ 	.word	0x00000000
        /*0030*/ 	.short	0x0003
        /*0032*/ 	.short	0x0018
        /*0034*/ 	.byte	0x00, 0xf0, 0x11, 0x00


	//----- nvinfo : EIATTR_KPARAM_INFO
	.align		4
.L_39:
        /*0038*/ 	.byte	0x04, 0x17
        /*003a*/ 	.short	(.L_41 - .L_40)
.L_40:
        /*003c*/ 	.word	0x00000000
        /*0040*/ 	.short	0x0002
        /*0042*/ 	.short	0x0010
        /*0044*/ 	.byte	0x00, 0xf5, 0x21, 0x00


	//----- nvinfo : EIATTR_KPARAM_INFO
	.align		4
.L_41:
        /*0048*/ 	.byte	0x04, 0x17
        /*004a*/ 	.short	(.L_43 - .L_42)
.L_42:
        /*004c*/ 	.word	0x00000000
        /*0050*/ 	.short	0x0001
        /*0052*/ 	.short	0x0008
        /*0054*/ 	.byte	0x00, 0xf0, 0x11, 0x00


	//----- nvinfo : EIATTR_KPARAM_INFO
	.align		4
.L_43:
        /*0058*/ 	.byte	0x04, 0x17
        /*005a*/ 	.short	(.L_45 - .L_44)
.L_44:
        /*005c*/ 	.word	0x00000000
        /*0060*/ 	.short	0x0000
        /*0062*/ 	.short	0x0000
        /*0064*/ 	.byte	0x00, 0xf5, 0x21, 0x00


	//----- nvinfo : EIATTR_SPARSE_MMA_MASK
	.align		4
.L_45:
        /*0068*/ 	.byte	0x03, 0x50
        /*006a*/ 	.short	0x0000


	//----- nvinfo : EIATTR_MAXREG_COUNT
	.align		4
        /*006c*/ 	.byte	0x03, 0x1b
        /*006e*/ 	.short	0x00ff


	//----- nvinfo : EIATTR_MERCURY_ISA_VERSION
	.align		4
        /*0070*/ 	.byte	0x03, 0x5f
        /*0072*/ 	.short	0x0101


	//----- nvinfo : EIATTR_VRC_CTA_INIT_COUNT
	.align		4
        /*0074*/ 	.byte	0x02, 0x4a
	.zero		1
	.zero		1


	//----- nvinfo : EIATTR_EXIT_INSTR_OFFSETS
	.align		4
        /*0078*/ 	.byte	0x04, 0x1c
        /*007a*/ 	.short	(.L_47 - .L_46)


	//   ....[0]....
.L_46:
        /*007c*/ 	.word	0x000000d0


	//   ....[1]....
        /*0080*/ 	.word	0x000001f0


	//----- nvinfo : EIATTR_CBANK_PARAM_SIZE
	.align		4
.L_47:
        /*0084*/ 	.byte	0x03, 0x19
        /*0086*/ 	.short	0x0024


	//----- nvinfo : EIATTR_PARAM_CBANK
	.align		4
        /*0088*/ 	.byte	0x04, 0x0a
        /*008a*/ 	.short	(.L_49 - .L_48)
	.align		4
.L_48:
        /*008c*/ 	.word	index@(.nv.constant0._Z24convert_8u32f_C1R_kernelPKhiPfiii)
        /*0090*/ 	.short	0x0380
        /*0092*/ 	.short	0x0024


	//----- nvinfo : EIATTR_SW_WAR
	.align		4
.L_49:
        /*0094*/ 	.byte	0x04, 0x36
        /*0096*/ 	.short	(.L_51 - .L_50)
.L_50:
        /*0098*/ 	.word	0x00000008
.L_51:


//--------------------- .nv.callgraph             --------------------------
	.section	.nv.callgraph,"",@"SHT_CUDA_CALLGRAPH"
	.align	4
	.sectionentsize	8
	.align		4
        /*0000*/ 	.word	0x00000000
	.align		4
        /*0004*/ 	.word	0xffffffff
	.align		4
        /*0008*/ 	.word	0x00000000
	.align		4
        /*000c*/ 	.word	0xfffffffe
	.align		4
        /*0010*/ 	.word	0x00000000
	.align		4
        /*0014*/ 	.word	0xfffffffd
	.align		4
        /*0018*/ 	.word	0x00000000
	.align		4
        /*001c*/ 	.word	0xfffffffc


//--------------------- .text._Z24convert_8u32f_C3R_kernelPKhiPfiii --------------------------
	.section	.text._Z24convert_8u32f_C3R_kernelPKhiPfiii,"ax",@progbits
	.align	128
        .global         _Z24convert_8u32f_C3R_kernelPKhiPfiii
        .type           _Z24convert_8u32f_C3R_kernelPKhiPfiii,@function
        .size           _Z24convert_8u32f_C3R_kernelPKhiPfiii,(.L_x_2 - _Z24convert_8u32f_C3R_kernelPKhiPfiii)
        .other          _Z24convert_8u32f_C3R_kernelPKhiPfiii,@"STO_CUDA_ENTRY STV_DEFAULT"
_Z24convert_8u32f_C3R_kernelPKhiPfiii:
.text._Z24convert_8u32f_C3R_kernelPKhiPfiii:
[----:B------:R-:W-:Y:S01]  /*0000*/  LDC R1, c[0x0][0x37c] ;  /* 0x0000df00ff017b82 */ /* 0x000fe20000000800 */
[----:B------:R-:W0:Y:S07]  /*0010*/  S2R R5, SR_TID.Y ;  /* 0x0000000000057919 */ /* 0x000e2e0000002200 */
[----:B------:R-:W1:Y:S01]  /*0020*/  LDC R0, c[0x0][0x360] ;  /* 0x0000d800ff007b82 */ /* 0x000e620000000800 */
[----:B------:R-:W2:Y:S01]  /*0030*/  LDCU UR6, c[0x0][0x3a0] ;  /* 0x00007400ff0677ac */ /* 0x000ea20008000800 */
[----:B------:R-:W1:Y:S01]  /*0040*/  S2R R3, SR_TID.X ;  /* 0x0000000000037919 */ /* 0x000e620000002100 */
[----:B------:R-:W3:Y:S05]  /*0050*/  LDCU UR7, c[0x0][0x39c] ;  /* 0x00007380ff0777ac */ /* 0x000eea0008000800 */
[----:B------:R-:W0:Y:S08]  /*0060*/  S2UR UR5, SR_CTAID.Y ;  /* 0x00000000000579c3 */ /* 0x000e300000002600 */
[----:B------:R-:W0:Y:S08]  /*0070*/  LDC R4, c[0x0][0x364] ;  /* 0x0000d900ff047b82 */ /* 0x000e300000000800 */
[----:B------:R-:W1:Y:S01]  /*0080*/  S2UR UR4, SR_CTAID.X ;  /* 0x00000000000479c3 */ /* 0x000e620000002500 */
[----:B0-----:R-:W-:-:S05]  /*0090*/  IMAD R4, R4, UR5, R5 ;  /* 0x0000000504047c24 */ /* 0x001fca000f8e0205 */
[----:B--2---:R-:W-:Y:S01]  /*00a0*/  ISETP.GE.AND P0, PT, R4, UR6, PT ;  /* 0x0000000604007c0c */ /* 0x004fe2000bf06270 */
[----:B-1----:R-:W-:-:S05]  /*00b0*/  IMAD R0, R0, UR4, R3 ;  /* 0x0000000400007c24 */ /* 0x002fca000f8e0203 */
[----:B---3--:R-:W-:-:S13]  /*00c0*/  ISETP.GE.OR P0, PT, R0, UR7, P0 ;  /* 0x0000000700007c0c */ /* 0x008fda0008706670 */
[----:B------:R-:W-:Y:S05]  /*00d0*/  @P0 EXIT ;  /* 0x000000000000094d */ /* 0x000fea0003800000 */
[----:B------:R-:W0:Y:S01]  /*00e0*/  LDCU UR6, c[0x0][0x388] ;  /* 0x00007100ff0677ac */ /* 0x000e220008000800 */
[----:B------:R-:W-:Y:S01]  /*00f0*/  IMAD R7, R0, 0x3, RZ ;  /* 0x0000000300077824 */ /* 0x000fe200078e02ff */
[----:B------:R-:W1:Y:S04]  /*0100*/  LDCU.64 UR8, c[0x0][0x380] ;  /* 0x00007000ff0877ac */ /* 0x000e680008000a00 */
[----:B------:R-:W-:Y:S01]  /*0110*/  SHF.R.S32.HI R3, RZ, 0x1f, R7 ;  /* 0x0000001fff037819 */ /* 0x000fe20000011407 */
[----:B------:R-:W2:Y:S01]  /*0120*/  LDCU.64 UR4, c[0x0][0x358] ;  /* 0x00006b00ff0477ac */ /* 0x000ea20008000a00 */
[----:B0-----:R-:W-:Y:S01]  /*0130*/  IMAD R2, R4, UR6, RZ ;  /* 0x0000000604027c24 */ /* 0x001fe2000f8e02ff */
[----:B------:R-:W0:Y:S04]  /*0140*/  LDCU UR6, c[0x0][0x398] ;  /* 0x00007300ff0677ac */ /* 0x000e280008000800 */
[----:B------:R-:W-:-:S02]  /*0150*/  SHF.R.S32.HI R0, RZ, 0x1f, R2 ;  /* 0x0000001fff007819 */ /* 0x000fc40000011402 */
[----:B-1----:R-:W-:-:S04]  /*0160*/  IADD3 R2, P0, P1, R2, UR8, R7 ;  /* 0x0000000802027c10 */ /* 0x002fc8000f91e007 */
[----:B------:R-:W-:Y:S01]  /*0170*/  IADD3.X R3, PT, PT, R0, UR9, R3, P0, P1 ;  /* 0x0000000900037c10 */ /* 0x000fe200087e2403 */
[----:B------:R-:W1:Y:S04]  /*0180*/  LDCU.64 UR8, c[0x0][0x390] ;  /* 0x00007200ff0877ac */ /* 0x000e680008000a00 */
[----:B--2---:R-:W2:Y:S04]  /*0190*/  LDG.E.U8.CONSTANT R6, desc[UR4][R2.64] ;  /* 0x0000000402067981 */ /* 0x004ea8000c1e9100 */
[----:B------:R-:W3:Y:S04]  /*01a0*/  LDG.E.U8.CONSTANT R8, desc[UR4][R2.64+0x1] ;  /* 0x0000010402087981 */ /* 0x000ee8000c1e9100 */
[----:B------:R-:W4:Y:S01]  /*01b0*/  LDG.E.U8.CONSTANT R10, desc[UR4][R2.64+0x2] ;  /* 0x00000204020a7981 */ /* 0x000f22000c1e9100 */
[----:B0-----:R-:W-:-:S05]  /*01c0*/  IMAD R0, R4, UR6, RZ ;  /* 0x0000000604007c24 */ /* 0x001fca000f8e02ff */
[----:B-1----:R-:W-:-:S04]  /*01d0*/  IADD3 R4, P0, PT, R0, UR8, RZ ;  /* 0x0000000800047c10 */ /* 0x002fc8000ff1e0ff */
[----:B------:R-:W-:-:S03]  /*01e0*/  LEA.HI.X.SX32 R5, R0, UR9, 0x1, P0 ;  /* 0x0000000900057c11 */ /* 0x000fc600080f0eff */
[----:B------:R-:W-:Y:S01]  /*01f0*/  IMAD.WIDE R4, R7, 0x4, R4 ;  /* 0x0000000407047825 */ /* 0x000fe200078e0204 */
[----:B--2---:R-:W-:Y:S02]  /*0200*/  I2FP.F32.U32 R7, R6 ;  /* 0x0000000600077245 */ /* 0x004fe40000201000 */
[----:B---3--:R-:W-:-:S03]  /*0210*/  I2FP.F32.U32 R9, R8 ;  /* 0x0000000800097245 */ /* 0x008fc60000201000 */
[----:B------:R-:W-:Y:S01]  /*0220*/  STG.E desc[UR4][R4.64], R7 ;  /* 0x0000000704007986 */ /* 0x000fe2000c101904 */
[----:B----4-:R-:W-:-:S03]  /*0230*/  I2FP.F32.U32 R11, R10 ;  /* 0x0000000a000b7245 */ /* 0x010fc60000201000 */
[----:B------:R-:W-:Y:S04]  /*0240*/  STG.E desc[UR4][R4.64+0x4], R9 ;  /* 0x0000040904007986 */ /* 0x000fe8000c101904 */
[----:B------:R-:W-:Y:S01]  /*0250*/  STG.E desc[UR4][R4.64+0x8], R11 ;  /* 0x0000080b04007986 */ /* 0x000fe2000c101904 */
[----:B------:R-:W-:Y:S05]  /*0260*/  EXIT ;  /* 0x000000000000794d */ /* 0x000fea0003800000 */
.L_x_0:
[----:B------:R-:W-:-:S00]  /*0270*/  BRA `(.L_x_0) ;  /* 0xfffffffc00fc7947 */ /* 0x000fc0000383ffff */
[----:B------:R-:W-:-:S00]  /*0280*/  NOP ;  /* 0x0000000000007918 */ /* 0x000fc00000000000 */
[----:B------:R-:W-:-:S00]  /*0290*/  NOP ;  /* 0x0000000000007918 */ /* 0x000fc00000000000 */
[----:B------:R-:W-:-:S00]  /*02a0*/  NOP ;  /* 0x0000000000007918 */ /* 0x000fc00000000000 */
[----:B------:R-:W-:-:S00]  /*02b0*/  NOP ;  /* 0x0000000000007918 */ /* 0x000fc00000000000 */
[----:B------:R-:W-:-:S00]  /*02c0*/  NOP ;  /* 0x0000000000007918 */ /* 0x000fc00000000000 */
[----:B------:R-:W-:-:S00]  /*02d0*/  NOP ;  /* 0x0000000000007918 */ /* 0x000fc00000000000 */
[----:B------:R-:W-:-:S00]  /*02e0*/  NOP ;  /* 0x0000000000007918 */ /* 0x000fc00000000000 */
[----:B------:R-:W-:-:S00]  /*02f0*/  NOP ;  /* 0x0000000000007918 */ /* 0x000fc00000000000 */
.L_x_2:


//--------------------- .text._Z24convert_8u32f_C1R_kernelPKhiPfiii --------------------------
	.section	.text._Z24convert_8u32f_C1R_kernelPKhiPfiii,"ax",@progbits
	.align	128
        .global         _Z24convert_8u32f_C1R_kernelPKhiPfiii
        .type           _Z24convert_8u32f_C1R_kernelPKhiPfiii,@function
        .size           _Z24convert_8u32f_C1R_kernelPKhiPfiii,(.L_x_3 - _Z24convert_8u32f_C1R_kernelPKhiPfiii)
        .other          _Z24convert_8u32f_C1R_kernelPKhiPfiii,@"STO_CUDA_ENTRY STV_DEFAULT"
_Z24convert_8u32f_C1R_kernelPKhiPfiii:
.text._Z24convert_8u32f_C1R_kernelPKhiPfiii:
        /* <DEDUP_REMOVED lines=15> */
[--C-:B------:R-:W-:Y:S01]  /*00f0*/  SHF.R.S32.HI R3, RZ, 0x1f, R7.reuse ;  /* 0x0000001fff037819 */ /* 0x100fe20000011407 */
[----:B------:R-:W1:Y:S01]  /*0100*/  LDCU.64 UR8, c[0x0][0x380] ;  /* 0x00007000ff0877ac */ /* 0x000e620008000a00 */
[----:B------:R-:W2:Y:S01]  /*0110*/  LDCU.64 UR4, c[0x0][0x358] ;  /* 0x00006b00ff0477ac */ /* 0x000ea20008000a00 */
[----:B0-----:R-:W-:Y:S01]  /*0120*/  IMAD R4, R0, UR6, RZ ;  /* 0x0000000600047c24 */ /* 0x001fe2000f8e02ff */
[----:B------:R-:W0:Y:S04]  /*0130*/  LDCU UR6, c[0x0][0x398] ;  /* 0x00007300ff0677ac */ /* 0x000e280008000800 */
[----:B------:R-:W-:Y:S02]  /*0140*/  SHF.R.S32.HI R2, RZ, 0x1f, R4 ;  /* 0x0000001fff027819 */ /* 0x000fe40000011404 */
[----:B-1----:R-:W-:-:S04]  /*0150*/  IADD3 R4, P0, P1, R4, UR8, R7 ;  /* 0x0000000804047c10 */ /* 0x002fc8000f91e007 */
[----:B------:R-:W-:Y:S01]  /*0160*/  IADD3.X R5, PT, PT, R2, UR9, R3, P0, P1 ;  /* 0x0000000902057c10 */ /* 0x000fe200087e2403 */
[----:B------:R-:W1:Y:S04]  /*0170*/  LDCU.64 UR8, c[0x0][0x390] ;  /* 0x00007200ff0877ac */ /* 0x000e680008000a00 */
[----:B--2---:R-:W2:Y:S01]  /*0180*/  LDG.E.U8.CONSTANT R4, desc[UR4][R4.64] ;  /* 0x0000000404047981 */ /* 0x004ea2000c1e9100 */
[----:B0-----:R-:W-:-:S05]  /*0190*/  IMAD R0, R0, UR6, RZ ;  /* 0x0000000600007c24 */ /* 0x001fca000f8e02ff */
[----:B-1----:R-:W-:-:S04]  /*01a0*/  IADD3 R2, P0, PT, R0, UR8, RZ ;  /* 0x0000000800027c10 */ /* 0x002fc8000ff1e0ff */
[----:B------:R-:W-:-:S03]  /*01b0*/  LEA.HI.X.SX32 R3, R0, UR9, 0x1, P0 ;  /* 0x0000000900037c11 */ /* 0x000fc600080f0eff */
[----:B------:R-:W-:Y:S01]  /*01c0*/  IMAD.WIDE R2, R7, 0x4, R2 ;  /* 0x0000000407027825 */ /* 0x000fe200078e0202 */
[----:B--2---:R-:W-:-:S05]  /*01d0*/  I2FP.F32.U32 R7, R4 ;  /* 0x0000000400077245 */ /* 0x004fca0000201000 */
[----:B------:R-:W-:Y:S01]  /*01e0*/  STG.E desc[UR4][R2.64], R7 ;  /* 0x0000000702007986 */ /* 0x000fe2000c101904 */
[----:B------:R-:W-:Y:S05]  /*01f0*/  EXIT ;  /* 0x000000000000794d */ /* 0x000fea0003800000 */
.L_x_1:
        /* <DEDUP_REMOVED lines=16> */
.L_x_3:


//--------------------- .nv.shared.reserved.0     --------------------------
	.section	.nv.shared.reserved.0,"aw",@nobits
	.weak		__nv_reservedSMEM_offset_0_alias
	.size		__nv_reservedSMEM_offset_0_alias, 0, 64
	.other		__nv_reservedSMEM_offset_0_alias,@"STO_CUDA_RESERVED_SHARED STV_DEFAULT"
__nv_reservedSMEM_offset_0_alias:
	.zero		0
	.zero		64


//--------------------- .nv.constant0._Z24convert_8u32f_C3R_kernelPKhiPfiii --------------------------
	.section	.nv.constant0._Z24convert_8u32f_C3R_kernelPKhiPfiii,"a",@progbits
	.sectionflags	@""
	.align	4
.nv.constant0._Z24convert_8u32f_C3R_kernelPKhiPfiii:
	.zero		932


//--------------------- .nv.constant0._Z24convert_8u32f_C1R_kernelPKhiPfiii --------------------------
	.section	.nv.constant0._Z24convert_8u32f_C1R_kernelPKhiPfiii,"a",@progbits
	.sectionflags	@""
	.align	4
.nv.constant0._Z24convert_8u32f_C1R_kernelPKhiPfiii:
	.zero		932


//--------------------- SYMBOLS --------------------------

	.type		.nv.reservedSmem.offset0,@object
	.size		.nv.reservedSmem.offset0,0x4
